//
// Generated by NVIDIA NVVM Compiler
//
// Compiler Build ID: CL-36424714
// Cuda compilation tools, release 13.0, V13.0.88
// Based on NVVM 20.0.0
//

.version 9.0
.target sm_100
.address_size 64

	// .globl	_Z6MatAddPfS_S_

.visible .entry _Z6MatAddPfS_S_(
	.param .u64 .ptr .align 1 _Z6MatAddPfS_S__param_0,
	.param .u64 .ptr .align 1 _Z6MatAddPfS_S__param_1,
	.param .u64 .ptr .align 1 _Z6MatAddPfS_S__param_2
)
{
	.reg .pred 	%p<4>;
	.reg .b32 	%r<12>;
	.reg .b32 	%f<4>;
	.reg .b64 	%rd<11>;

	ld.param.u64 	%rd1, [_Z6MatAddPfS_S__param_0];
	ld.param.u64 	%rd2, [_Z6MatAddPfS_S__param_1];
	ld.param.u64 	%rd3, [_Z6MatAddPfS_S__param_2];
	mov.u32 	%r3, %ctaid.x;
	mov.u32 	%r4, %ntid.x;
	mov.u32 	%r5, %tid.x;
	mad.lo.s32 	%r1, %r3, %r4, %r5;
	mov.u32 	%r6, %ctaid.y;
	mov.u32 	%r7, %ntid.y;
	mov.u32 	%r8, %tid.y;
	mad.lo.s32 	%r9, %r6, %r7, %r8;
	setp.gt.s32 	%p1, %r1, 31;
	setp.gt.u32 	%p2, %r9, 31;
	or.pred  	%p3, %p1, %p2;
	@%p3 bra 	$L__BB0_2;
	cvta.to.global.u64 	%rd4, %rd1;
	cvta.to.global.u64 	%rd5, %rd2;
	cvta.to.global.u64 	%rd6, %rd3;
	shl.b32 	%r10, %r1, 5;
	add.s32 	%r11, %r10, %r9;
	mul.wide.s32 	%rd7, %r11, 4;
	add.s64 	%rd8, %rd4, %rd7;
	ld.global.f32 	%f1, [%rd8];
	add.s64 	%rd9, %rd5, %rd7;
	ld.global.f32 	%f2, [%rd9];
	add.f32 	%f3, %f1, %f2;
	add.s64 	%rd10, %rd6, %rd7;
	st.global.f32 	[%rd10], %f3;
$L__BB0_2:
	ret;

}


// ===== COMPILED SASS (sm_100) =====

	.target	sm_100

	.elftype	@"ET_EXEC"


//--------------------- .note.nv.tkinfo           --------------------------
	.section	.note.nv.tkinfo,"",@"SHT_NOTE"
	.sectionflags	@"SHF_NOTE_NV_TKINFO"
	.tkinfo
        /*0018*/ 	.word	0x00000002
        /*0030*/ 	.string	""
        /*0030*/ 	.string	"ptxas"
        /*0030*/ 	.string	"Cuda compilation tools, release 13.0, V13.0.88"
        /*0030*/ 	.string	"Build cuda_13.0.r13.0/compiler.36424714_0"
        /*0030*/ 	.string	"-arch sm_100 -m 64 "



//--------------------- .note.nv.cuinfo           --------------------------
	.section	.note.nv.cuinfo,"",@"SHT_NOTE"
	.sectionflags	@"SHF_NOTE_NV_CUINFO"
        /*0018*/ 	.short	0x0002
        /*001a*/ 	.short	0x0064
        /*001c*/ 	.short	0x0082
	.zero		2


//--------------------- .nv.info                  --------------------------
	.section	.nv.info,"",@"SHT_CUDA_INFO"
	.align	4


	//----- nvinfo : EIATTR_REGCOUNT
	.align		4
        /*0000*/ 	.byte	0x04, 0x2f
        /*0002*/ 	.short	(.L_1 - .L_0)
	.align		4
.L_0:
        /*0004*/ 	.word	index@(_Z6MatAddPfS_S_)
        /*0008*/ 	.word	0x0000000c


	//----- nvinfo : EIATTR_FRAME_SIZE
	.align		4
.L_1:
        /*000c*/ 	.byte	0x04, 0x11
        /*000e*/ 	.short	(.L_3 - .L_2)
	.align		4
.L_2:
        /*0010*/ 	.word	index@(_Z6MatAddPfS_S_)
        /*0014*/ 	.word	0x00000000


	//----- nvinfo : EIATTR_MIN_STACK_SIZE
	.align		4
.L_3:
        /*0018*/ 	.byte	0x04, 0x12
        /*001a*/ 	.short	(.L_5 - .L_4)
	.align		4
.L_4:
        /*001c*/ 	.word	index@(_Z6MatAddPfS_S_)
        /*0020*/ 	.word	0x00000000
.L_5:


//--------------------- .nv.compat                --------------------------
	.section	.nv.compat,"",@"SHT_CUDA_COMPAT_INFO"
	.align	4
        /*0000*/ 	.byte	0x02, 0x09, 0x00, 0x00, 0x02, 0x02, 0x01, 0x00, 0x02, 0x05, 0x05, 0x00, 0x03, 0x07, 0x01, 0x01
        /*0010*/ 	.byte	0x02, 0x03, 0x00, 0x00, 0x02, 0x06, 0x01, 0x00, 0x04, 0x0b, 0x08, 0x00, 0x09, 0x00, 0x00, 0x00
        /*0020*/ 	.byte	0x00, 0x00, 0x00, 0x00


//--------------------- .nv.info._Z6MatAddPfS_S_  --------------------------
	.section	.nv.info._Z6MatAddPfS_S_,"",@"SHT_CUDA_INFO"
	.sectionflags	@""
	.align	4


	//----- nvinfo : EIATTR_CUDA_API_VERSION
	.align		4
        /*0000*/ 	.byte	0x04, 0x37
        /*0002*/ 	.short	(.L_7 - .L_6)
.L_6:
        /*0004*/ 	.word	0x00000082


	//----- nvinfo : EIATTR_KPARAM_INFO
	.align		4
.L_7:
        /*0008*/ 	.byte	0x04, 0x17
        /*000a*/ 	.short	(.L_9 - .L_8)
.L_8:
        /*000c*/ 	.word	0x00000000
        /*0010*/ 	.short	0x0002
        /*0012*/ 	.short	0x0010
        /*0014*/ 	.byte	0x00, 0xf5, 0x21, 0x00


	//----- nvinfo : EIATTR_KPARAM_INFO
	.align		4
.L_9:
        /*0018*/ 	.byte	0x04, 0x17
        /*001a*/ 	.short	(.L_11 - .L_10)
.L_10:
        /*001c*/ 	.word	0x00000000
        /*0020*/ 	.short	0x0001
        /*0022*/ 	.short	0x0008
        /*0024*/ 	.byte	0x00, 0xf5, 0x21, 0x00


	//----- nvinfo : EIATTR_KPARAM_INFO
	.align		4
.L_11:
        /*0028*/ 	.byte	0x04, 0x17
        /*002a*/ 	.short	(.L_13 - .L_12)
.L_12:
        /*002c*/ 	.word	0x00000000
        /*0030*/ 	.short	0x0000
        /*0032*/ 	.short	0x0000
        /*0034*/ 	.byte	0x00, 0xf5, 0x21, 0x00


	//----- nvinfo : EIATTR_SPARSE_MMA_MASK
	.align		4
.L_13:
        /*0038*/ 	.byte	0x03, 0x50
        /*003a*/ 	.short	0x0000


	//----- nvinfo : EIATTR_MAXREG_COUNT
	.align		4
        /*003c*/ 	.byte	0x03, 0x1b
        /*003e*/ 	.short	0x00ff


	//----- nvinfo : EIATTR_MERCURY_ISA_VERSION
	.align		4
        /*0040*/ 	.byte	0x03, 0x5f
        /*0042*/ 	.short	0x0101


	//----- nvinfo : EIATTR_VRC_CTA_INIT_COUNT
	.align		4
        /*0044*/ 	.byte	0x02, 0x4a
	.zero		1
	.zero		1


	//----- nvinfo : EIATTR_EXIT_INSTR_OFFSETS
	.align		4
        /*0048*/ 	.byte	0x04, 0x1c
        /*004a*/ 	.short	(.L_15 - .L_14)


	//   ....[0]....
.L_14:
        /*004c*/ 	.word	0x000000b0


	//   ....[1]....
        /*0050*/ 	.word	0x00000180


	//----- nvinfo : EIATTR_CBANK_PARAM_SIZE
	.align		4
.L_15:
        /*0054*/ 	.byte	0x03, 0x19
        /*0056*/ 	.short	0x0018


	//----- nvinfo : EIATTR_PARAM_CBANK
	.align		4
        /*0058*/ 	.byte	0x04, 0x0a
        /*005a*/ 	.short	(.L_17 - .L_16)
	.align		4
.L_16:
        /*005c*/ 	.word	index@(.nv.constant0._Z6MatAddPfS_S_)
        /*0060*/ 	.short	0x0380
        /*0062*/ 	.short	0x0018


	//----- nvinfo : EIATTR_SW_WAR
	.align		4
.L_17:
        /*0064*/ 	.byte	0x04, 0x36
        /*0066*/ 	.short	(.L_19 - .L_18)
.L_18:
        /*0068*/ 	.word	0x00000008
.L_19:


//--------------------- .nv.callgraph             --------------------------
	.section	.nv.callgraph,"",@"SHT_CUDA_CALLGRAPH"
	.align	4
	.sectionentsize	8
	.align		4
        /*0000*/ 	.word	0x00000000
	.align		4
        /*0004*/ 	.word	0xffffffff
	.align		4
        /*0008*/ 	.word	0x00000000
	.align		4
        /*000c*/ 	.word	0xfffffffe
	.align		4
        /*0010*/ 	.word	0x00000000
	.align		4
        /*0014*/ 	.word	0xfffffffd
	.align		4
        /*0018*/ 	.word	0x00000000
	.align		4
        /*001c*/ 	.word	0xfffffffc


//--------------------- .text._Z6MatAddPfS_S_     --------------------------
	.section	.text._Z6MatAddPfS_S_,"ax",@progbits
	.align	128
        .global         _Z6MatAddPfS_S_
        .type           _Z6MatAddPfS_S_,@function
        .size           _Z6MatAddPfS_S_,(.L_x_1 - _Z6MatAddPfS_S_)
        .other          _Z6MatAddPfS_S_,@"STO_CUDA_ENTRY STV_DEFAULT"
_Z6MatAddPfS_S_:
.text._Z6MatAddPfS_S_:
[----:B------:R-:W-:Y:S01]  /*0000*/  LDC R1, c[0x0][0x37c] ;  /* 0x0000df00ff017b82 */ /* 0x000fe20000000800 */
[----:B------:R-:W0:Y:S07]  /*0010*/  S2R R2, SR_TID.Y ;  /* 0x0000000000027919 */ /* 0x000e2e0000002200 */
[----:B------:R-:W1:Y:S01]  /*0020*/  LDC R0, c[0x0][0x360] ;  /* 0x0000d800ff007b82 */ /* 0x000e620000000800 */
[----:B------:R-:W1:Y:S07]  /*0030*/  S2R R3, SR_TID.X ;  /* 0x0000000000037919 */ /* 0x000e6e0000002100 */
[----:B------:R-:W0:Y:S08]  /*0040*/  S2UR UR5, SR_CTAID.Y ;  /* 0x00000000000579c3 */ /* 0x000e300000002600 */
[----:B------:R-:W0:Y:S08]  /*0050*/  LDC R7, c[0x0][0x364] ;  /* 0x0000d900ff077b82 */ /* 0x000e300000000800 */
[----:B------:R-:W1:Y:S01]  /*0060*/  S2UR UR4, SR_CTAID.X ;  /* 0x00000000000479c3 */ /* 0x000e620000002500 */
[----:B0-----:R-:W-:-:S05]  /*0070*/  IMAD R7, R7, UR5, R2 ;  /* 0x0000000507077c24 */ /* 0x001fca000f8e0202 */
[----:B------:R-:W-:Y:S01]  /*0080*/  ISETP.GT.U32.AND P0, PT, R7, 0x1f, PT ;  /* 0x0000001f0700780c */ /* 0x000fe20003f04070 */
[----:B-1----:R-:W-:-:S05]  /*0090*/  IMAD R0, R0, UR4, R3 ;  /* 0x0000000400007c24 */ /* 0x002fca000f8e0203 */
[----:B------:R-:W-:-:S13]  /*00a0*/  ISETP.GT.OR P0, PT, R0, 0x1f, P0 ;  /* 0x0000001f0000780c */ /* 0x000fda0000704670 */
[----:B------:R-:W-:Y:S05]  /*00b0*/  @P0 EXIT ;  /* 0x000000000000094d */ /* 0x000fea0003800000 */
[----:B------:R-:W0:Y:S01]  /*00c0*/  LDC.64 R2, c[0x0][0x380] ;  /* 0x0000e000ff027b82 */ /* 0x000e220000000a00 */
[----:B------:R-:W1:Y:S01]  /*00d0*/  LDCU.64 UR4, c[0x0][0x358] ;  /* 0x00006b00ff0477ac */ /* 0x000e620008000a00 */
[----:B------:R-:W-:-:S06]  /*00e0*/  LEA R9, R0, R7, 0x5 ;  /* 0x0000000700097211 */ /* 0x000fcc00078e28ff */
[----:B------:R-:W2:Y:S08]  /*00f0*/  LDC.64 R4, c[0x0][0x388] ;  /* 0x0000e200ff047b82 */ /* 0x000eb00000000a00 */
[----:B------:R-:W3:Y:S01]  /*0100*/  LDC.64 R6, c[0x0][0x390] ;  /* 0x0000e400ff067b82 */ /* 0x000ee20000000a00 */
[----:B0-----:R-:W-:-:S06]  /*0110*/  IMAD.WIDE R2, R9, 0x4, R2 ;  /* 0x0000000409027825 */ /* 0x001fcc00078e0202 */
[----:B-1----:R-:W4:Y:S01]  /*0120*/  LDG.E R2, desc[UR4][R2.64] ;  /* 0x0000000402027981 */ /* 0x002f22000c1e1900 */
[----:B--2---:R-:W-:-:S06]  /*0130*/  IMAD.WIDE R4, R9, 0x4, R4 ;  /* 0x0000000409047825 */ /* 0x004fcc00078e0204 */
[----:B------:R-:W4:Y:S01]  /*0140*/  LDG.E R5, desc[UR4][R4.64] ;  /* 0x0000000404057981 */ /* 0x000f22000c1e1900 */
[----:B---3--:R-:W-:-:S04]  /*0150*/  IMAD.WIDE R6, R9, 0x4, R6 ;  /* 0x0000000409067825 */ /* 0x008fc800078e0206 */
[----:B----4-:R-:W-:-:S05]  /*0160*/  FADD R9, R2, R5 ;  /* 0x0000000502097221 */ /* 0x010fca0000000000 */
[----:B------:R-:W-:Y:S01]  /*0170*/  STG.E desc[UR4][R6.64], R9 ;  /* 0x0000000906007986 */ /* 0x000fe2000c101904 */
[----:B------:R-:W-:Y:S05]  /*0180*/  EXIT ;  /* 0x000000000000794d */ /* 0x000fea0003800000 */
.L_x_0:
[----:B------:R-:W-:-:S00]  /*0190*/  BRA `(.L_x_0) ;  /* 0xfffffffc00fc7947 */ /* 0x000fc0000383ffff */
[----:B------:R-:W-:-:S00]  /*01a0*/  NOP ;  /* 0x0000000000007918 */ /* 0x000fc00000000000 */
        /* <DEDUP_REMOVED lines=13> */
.L_x_1:


//--------------------- .nv.shared.reserved.0     --------------------------
	.section	.nv.shared.reserved.0,"aw",@nobits
	.weak		__nv_reservedSMEM_offset_0_alias
	.size		__nv_reservedSMEM_offset_0_alias, 0, 64
	.other		__nv_reservedSMEM_offset_0_alias,@"STO_CUDA_RESERVED_SHARED STV_DEFAULT"
__nv_reservedSMEM_offset_0_alias:
	.zero		0
	.zero		64


//--------------------- .nv.constant0._Z6MatAddPfS_S_ --------------------------
	.section	.nv.constant0._Z6MatAddPfS_S_,"a",@progbits
	.sectionflags	@""
	.align	4
.nv.constant0._Z6MatAddPfS_S_:
	.zero		920


//--------------------- SYMBOLS --------------------------

	.type		.nv.reservedSmem.offset0,@object
	.size		.nv.reservedSmem.offset0,0x4
